//
// Generated by NVIDIA NVVM Compiler
//
// Compiler Build ID: CL-36424714
// Cuda compilation tools, release 13.0, V13.0.88
// Based on NVVM 20.0.0
//

.version 9.0
.target sm_100
.address_size 64

	// .globl	_Z9addKernelPiS_S_

.visible .entry _Z9addKernelPiS_S_(
	.param .u64 .ptr .align 1 _Z9addKernelPiS_S__param_0,
	.param .u64 .ptr .align 1 _Z9addKernelPiS_S__param_1,
	.param .u64 .ptr .align 1 _Z9addKernelPiS_S__param_2
)
{
	.reg .pred 	%p<2>;
	.reg .b32 	%r<5>;
	.reg .b64 	%rd<11>;

	ld.param.u64 	%rd1, [_Z9addKernelPiS_S__param_0];
	ld.param.u64 	%rd2, [_Z9addKernelPiS_S__param_1];
	ld.param.u64 	%rd3, [_Z9addKernelPiS_S__param_2];
	mov.u32 	%r1, %ctaid.x;
	setp.gt.u32 	%p1, %r1, 9;
	@%p1 bra 	$L__BB0_2;
	cvta.to.global.u64 	%rd4, %rd1;
	cvta.to.global.u64 	%rd5, %rd2;
	cvta.to.global.u64 	%rd6, %rd3;
	mul.wide.u32 	%rd7, %r1, 4;
	add.s64 	%rd8, %rd4, %rd7;
	ld.global.u32 	%r2, [%rd8];
	add.s64 	%rd9, %rd5, %rd7;
	ld.global.u32 	%r3, [%rd9];
	add.s32 	%r4, %r3, %r2;
	add.s64 	%rd10, %rd6, %rd7;
	st.global.u32 	[%rd10], %r4;
$L__BB0_2:
	ret;

}


// ===== COMPILED SASS (sm_100) =====

	.target	sm_100

	.elftype	@"ET_EXEC"


//--------------------- .note.nv.tkinfo           --------------------------
	.section	.note.nv.tkinfo,"",@"SHT_NOTE"
	.sectionflags	@"SHF_NOTE_NV_TKINFO"
	.tkinfo
        /*0018*/ 	.word	0x00000002
        /*0030*/ 	.string	""
        /*0030*/ 	.string	"ptxas"
        /*0030*/ 	.string	"Cuda compilation tools, release 13.0, V13.0.88"
        /*0030*/ 	.string	"Build cuda_13.0.r13.0/compiler.36424714_0"
        /*0030*/ 	.string	"-arch sm_100 -m 64 "



//--------------------- .note.nv.cuinfo           --------------------------
	.section	.note.nv.cuinfo,"",@"SHT_NOTE"
	.sectionflags	@"SHF_NOTE_NV_CUINFO"
        /*0018*/ 	.short	0x0002
        /*001a*/ 	.short	0x0064
        /*001c*/ 	.short	0x0082
	.zero		2


//--------------------- .nv.info                  --------------------------
	.section	.nv.info,"",@"SHT_CUDA_INFO"
	.align	4


	//----- nvinfo : EIATTR_REGCOUNT
	.align		4
        /*0000*/ 	.byte	0x04, 0x2f
        /*0002*/ 	.short	(.L_1 - .L_0)
	.align		4
.L_0:
        /*0004*/ 	.word	index@(_Z9addKernelPiS_S_)
        /*0008*/ 	.word	0x0000000c


	//----- nvinfo : EIATTR_FRAME_SIZE
	.align		4
.L_1:
        /*000c*/ 	.byte	0x04, 0x11
        /*000e*/ 	.short	(.L_3 - .L_2)
	.align		4
.L_2:
        /*0010*/ 	.word	index@(_Z9addKernelPiS_S_)
        /*0014*/ 	.word	0x00000000


	//----- nvinfo : EIATTR_MIN_STACK_SIZE
	.align		4
.L_3:
        /*0018*/ 	.byte	0x04, 0x12
        /*001a*/ 	.short	(.L_5 - .L_4)
	.align		4
.L_4:
        /*001c*/ 	.word	index@(_Z9addKernelPiS_S_)
        /*0020*/ 	.word	0x00000000
.L_5:


//--------------------- .nv.compat                --------------------------
	.section	.nv.compat,"",@"SHT_CUDA_COMPAT_INFO"
	.align	4
        /*0000*/ 	.byte	0x02, 0x09, 0x00, 0x00, 0x02, 0x02, 0x01, 0x00, 0x02, 0x05, 0x05, 0x00, 0x03, 0x07, 0x01, 0x01
        /*0010*/ 	.byte	0x02, 0x03, 0x00, 0x00, 0x02, 0x06, 0x01, 0x00, 0x04, 0x0b, 0x08, 0x00, 0x09, 0x00, 0x00, 0x00
        /*0020*/ 	.byte	0x00, 0x00, 0x00, 0x00


//--------------------- .nv.info._Z9addKernelPiS_S_ --------------------------
	.section	.nv.info._Z9addKernelPiS_S_,"",@"SHT_CUDA_INFO"
	.sectionflags	@""
	.align	4


	//----- nvinfo : EIATTR_CUDA_API_VERSION
	.align		4
        /*0000*/ 	.byte	0x04, 0x37
        /*0002*/ 	.short	(.L_7 - .L_6)
.L_6:
        /*0004*/ 	.word	0x00000082


	//----- nvinfo : EIATTR_KPARAM_INFO
	.align		4
.L_7:
        /*0008*/ 	.byte	0x04, 0x17
        /*000a*/ 	.short	(.L_9 - .L_8)
.L_8:
        /*000c*/ 	.word	0x00000000
        /*0010*/ 	.short	0x0002
        /*0012*/ 	.short	0x0010
        /*0014*/ 	.byte	0x00, 0xf5, 0x21, 0x00


	//----- nvinfo : EIATTR_KPARAM_INFO
	.align		4
.L_9:
        /*0018*/ 	.byte	0x04, 0x17
        /*001a*/ 	.short	(.L_11 - .L_10)
.L_10:
        /*001c*/ 	.word	0x00000000
        /*0020*/ 	.short	0x0001
        /*0022*/ 	.short	0x0008
        /*0024*/ 	.byte	0x00, 0xf5, 0x21, 0x00


	//----- nvinfo : EIATTR_KPARAM_INFO
	.align		4
.L_11:
        /*0028*/ 	.byte	0x04, 0x17
        /*002a*/ 	.short	(.L_13 - .L_12)
.L_12:
        /*002c*/ 	.word	0x00000000
        /*0030*/ 	.short	0x0000
        /*0032*/ 	.short	0x0000
        /*0034*/ 	.byte	0x00, 0xf5, 0x21, 0x00


	//----- nvinfo : EIATTR_SPARSE_MMA_MASK
	.align		4
.L_13:
        /*0038*/ 	.byte	0x03, 0x50
        /*003a*/ 	.short	0x0000


	//----- nvinfo : EIATTR_MAXREG_COUNT
	.align		4
        /*003c*/ 	.byte	0x03, 0x1b
        /*003e*/ 	.short	0x00ff


	//----- nvinfo : EIATTR_MERCURY_ISA_VERSION
	.align		4
        /*0040*/ 	.byte	0x03, 0x5f
        /*0042*/ 	.short	0x0101


	//----- nvinfo : EIATTR_VRC_CTA_INIT_COUNT
	.align		4
        /*0044*/ 	.byte	0x02, 0x4a
	.zero		1
	.zero		1


	//----- nvinfo : EIATTR_EXIT_INSTR_OFFSETS
	.align		4
        /*0048*/ 	.byte	0x04, 0x1c
        /*004a*/ 	.short	(.L_15 - .L_14)


	//   ....[0]....
.L_14:
        /*004c*/ 	.word	0x00000030


	//   ....[1]....
        /*0050*/ 	.word	0x000000f0


	//----- nvinfo : EIATTR_CBANK_PARAM_SIZE
	.align		4
.L_15:
        /*0054*/ 	.byte	0x03, 0x19
        /*0056*/ 	.short	0x0018


	//----- nvinfo : EIATTR_PARAM_CBANK
	.align		4
        /*0058*/ 	.byte	0x04, 0x0a
        /*005a*/ 	.short	(.L_17 - .L_16)
	.align		4
.L_16:
        /*005c*/ 	.word	index@(.nv.constant0._Z9addKernelPiS_S_)
        /*0060*/ 	.short	0x0380
        /*0062*/ 	.short	0x0018


	//----- nvinfo : EIATTR_SW_WAR
	.align		4
.L_17:
        /*0064*/ 	.byte	0x04, 0x36
        /*0066*/ 	.short	(.L_19 - .L_18)
.L_18:
        /*0068*/ 	.word	0x00000008
.L_19:


//--------------------- .nv.callgraph             --------------------------
	.section	.nv.callgraph,"",@"SHT_CUDA_CALLGRAPH"
	.align	4
	.sectionentsize	8
	.align		4
        /*0000*/ 	.word	0x00000000
	.align		4
        /*0004*/ 	.word	0xffffffff
	.align		4
        /*0008*/ 	.word	0x00000000
	.align		4
        /*000c*/ 	.word	0xfffffffe
	.align		4
        /*0010*/ 	.word	0x00000000
	.align		4
        /*0014*/ 	.word	0xfffffffd
	.align		4
        /*0018*/ 	.word	0x00000000
	.align		4
        /*001c*/ 	.word	0xfffffffc


//--------------------- .text._Z9addKernelPiS_S_  --------------------------
	.section	.text._Z9addKernelPiS_S_,"ax",@progbits
	.align	128
        .global         _Z9addKernelPiS_S_
        .type           _Z9addKernelPiS_S_,@function
        .size           _Z9addKernelPiS_S_,(.L_x_1 - _Z9addKernelPiS_S_)
        .other          _Z9addKernelPiS_S_,@"STO_CUDA_ENTRY STV_DEFAULT"
_Z9addKernelPiS_S_:
.text._Z9addKernelPiS_S_:
[----:B------:R-:W-:Y:S01]  /*0000*/  LDC R1, c[0x0][0x37c] ;  /* 0x0000df00ff017b82 */ /* 0x000fe20000000800 */
[----:B------:R-:W0:Y:S02]  /*0010*/  S2R R9, SR_CTAID.X ;  /* 0x0000000000097919 */ /* 0x000e240000002500 */
[----:B0-----:R-:W-:-:S13]  /*0020*/  ISETP.GT.U32.AND P0, PT, R9, 0x9, PT ;  /* 0x000000090900780c */ /* 0x001fda0003f04070 */
[----:B------:R-:W-:Y:S05]  /*0030*/  @P0 EXIT ;  /* 0x000000000000094d */ /* 0x000fea0003800000 */
[----:B------:R-:W0:Y:S01]  /*0040*/  LDC.64 R2, c[0x0][0x380] ;  /* 0x0000e000ff027b82 */ /* 0x000e220000000a00 */
[----:B------:R-:W1:Y:S07]  /*0050*/  LDCU.64 UR4, c[0x0][0x358] ;  /* 0x00006b00ff0477ac */ /* 0x000e6e0008000a00 */
[----:B------:R-:W2:Y:S08]  /*0060*/  LDC.64 R4, c[0x0][0x388] ;  /* 0x0000e200ff047b82 */ /* 0x000eb00000000a00 */
[----:B------:R-:W3:Y:S01]  /*0070*/  LDC.64 R6, c[0x0][0x390] ;  /* 0x0000e400ff067b82 */ /* 0x000ee20000000a00 */
[----:B0-----:R-:W-:-:S06]  /*0080*/  IMAD.WIDE.U32 R2, R9, 0x4, R2 ;  /* 0x0000000409027825 */ /* 0x001fcc00078e0002 */
[----:B-1----:R-:W4:Y:S01]  /*0090*/  LDG.E R2, desc[UR4][R2.64] ;  /* 0x0000000402027981 */ /* 0x002f22000c1e1900 */
[----:B--2---:R-:W-:-:S06]  /*00a0*/  IMAD.WIDE.U32 R4, R9, 0x4, R4 ;  /* 0x0000000409047825 */ /* 0x004fcc00078e0004 */
[----:B------:R-:W4:Y:S01]  /*00b0*/  LDG.E R5, desc[UR4][R4.64] ;  /* 0x0000000404057981 */ /* 0x000f22000c1e1900 */
[----:B---3--:R-:W-:Y:S01]  /*00c0*/  IMAD.WIDE.U32 R6, R9, 0x4, R6 ;  /* 0x0000000409067825 */ /* 0x008fe200078e0006 */
[----:B----4-:R-:W-:-:S05]  /*00d0*/  IADD3 R9, PT, PT, R2, R5, RZ ;  /* 0x0000000502097210 */ /* 0x010fca0007ffe0ff */
[----:B------:R-:W-:Y:S01]  /*00e0*/  STG.E desc[UR4][R6.64], R9 ;  /* 0x0000000906007986 */ /* 0x000fe2000c101904 */
[----:B------:R-:W-:Y:S05]  /*00f0*/  EXIT ;  /* 0x000000000000794d */ /* 0x000fea0003800000 */
.L_x_0:
[----:B------:R-:W-:-:S00]  /*0100*/  BRA `(.L_x_0) ;  /* 0xfffffffc00fc7947 */ /* 0x000fc0000383ffff */
[----:B------:R-:W-:-:S00]  /*0110*/  NOP ;  /* 0x0000000000007918 */ /* 0x000fc00000000000 */
        /* <DEDUP_REMOVED lines=14> */
.L_x_1:


//--------------------- .nv.shared.reserved.0     --------------------------
	.section	.nv.shared.reserved.0,"aw",@nobits
	.weak		__nv_reservedSMEM_offset_0_alias
	.size		__nv_reservedSMEM_offset_0_alias, 0, 64
	.other		__nv_reservedSMEM_offset_0_alias,@"STO_CUDA_RESERVED_SHARED STV_DEFAULT"
__nv_reservedSMEM_offset_0_alias:
	.zero		0
	.zero		64


//--------------------- .nv.constant0._Z9addKernelPiS_S_ --------------------------
	.section	.nv.constant0._Z9addKernelPiS_S_,"a",@progbits
	.sectionflags	@""
	.align	4
.nv.constant0._Z9addKernelPiS_S_:
	.zero		920


//--------------------- SYMBOLS --------------------------

	.type		.nv.reservedSmem.offset0,@object
	.size		.nv.reservedSmem.offset0,0x4
